//
// Generated by NVIDIA NVVM Compiler
//
// Compiler Build ID: CL-36424714
// Cuda compilation tools, release 13.0, V13.0.88
// Based on NVVM 20.0.0
//

.version 9.0
.target sm_100
.address_size 64

	// .globl	_Z14checkDimensionv
.extern .func  (.param .b32 func_retval0) vprintf
(
	.param .b64 vprintf_param_0,
	.param .b64 vprintf_param_1
)
;
.global .align 1 .b8 $str[96] = {116, 104, 114, 101, 97, 100, 73, 100, 120, 58, 32, 40, 37, 100, 44, 32, 37, 100, 44, 32, 37, 100, 41, 44, 32, 98, 108, 111, 99, 107, 73, 100, 120, 58, 32, 40, 37, 100, 44, 32, 37, 100, 44, 32, 37, 100, 41, 44, 32, 98, 108, 111, 99, 107, 68, 105, 109, 58, 32, 40, 37, 100, 44, 32, 37, 100, 44, 32, 37, 100, 41, 44, 32, 103, 114, 105, 100, 68, 105, 109, 58, 32, 40, 37, 100, 44, 32, 37, 100, 44, 32, 37, 100, 41, 10};

.visible .entry _Z14checkDimensionv()
{
	.local .align 16 .b8 	__local_depot0[48];
	.reg .b64 	%SP;
	.reg .b64 	%SPL;
	.reg .b32 	%r<15>;
	.reg .b64 	%rd<5>;

	mov.u64 	%SPL, __local_depot0;
	cvta.local.u64 	%SP, %SPL;
	add.u64 	%rd1, %SP, 0;
	add.u64 	%rd2, %SPL, 0;
	mov.u32 	%r1, %tid.x;
	mov.u32 	%r2, %tid.y;
	mov.u32 	%r3, %tid.z;
	mov.u32 	%r4, %ctaid.x;
	mov.u32 	%r5, %ctaid.y;
	mov.u32 	%r6, %ctaid.z;
	mov.u32 	%r7, %ntid.x;
	mov.u32 	%r8, %ntid.y;
	mov.u32 	%r9, %ntid.z;
	mov.u32 	%r10, %nctaid.x;
	mov.u32 	%r11, %nctaid.y;
	mov.u32 	%r12, %nctaid.z;
	st.local.v4.u32 	[%rd2], {%r1, %r2, %r3, %r4};
	st.local.v4.u32 	[%rd2+16], {%r5, %r6, %r7, %r8};
	st.local.v4.u32 	[%rd2+32], {%r9, %r10, %r11, %r12};
	mov.u64 	%rd3, $str;
	cvta.global.u64 	%rd4, %rd3;
	{ // callseq 0, 0
	.param .b64 param0;
	st.param.b64 	[param0], %rd4;
	.param .b64 param1;
	st.param.b64 	[param1], %rd1;
	.param .b32 retval0;
	call.uni (retval0), 
	vprintf, 
	(
	param0, 
	param1
	);
	ld.param.b32 	%r13, [retval0];
	} // callseq 0
	ret;

}


// ===== COMPILED SASS (sm_100) =====

	.target	sm_100

	.elftype	@"ET_EXEC"


//--------------------- .note.nv.tkinfo           --------------------------
	.section	.note.nv.tkinfo,"",@"SHT_NOTE"
	.sectionflags	@"SHF_NOTE_NV_TKINFO"
	.tkinfo
        /*0018*/ 	.word	0x00000002
        /*0030*/ 	.string	""
        /*0030*/ 	.string	"ptxas"
        /*0030*/ 	.string	"Cuda compilation tools, release 13.0, V13.0.88"
        /*0030*/ 	.string	"Build cuda_13.0.r13.0/compiler.36424714_0"
        /*0030*/ 	.string	"-arch sm_100 -m 64 "



//--------------------- .note.nv.cuinfo           --------------------------
	.section	.note.nv.cuinfo,"",@"SHT_NOTE"
	.sectionflags	@"SHF_NOTE_NV_CUINFO"
        /*0018*/ 	.short	0x0002
        /*001a*/ 	.short	0x0064
        /*001c*/ 	.short	0x0082
	.zero		2


//--------------------- .nv.info                  --------------------------
	.section	.nv.info,"",@"SHT_CUDA_INFO"
	.align	4


	//----- nvinfo : EIATTR_REGCOUNT
	.align		4
        /*0000*/ 	.byte	0x04, 0x2f
        /*0002*/ 	.short	(.L_2 - .L_1)
	.align		4
.L_1:
        /*0004*/ 	.word	index@(_Z14checkDimensionv)
        /*0008*/ 	.word	0x00000018


	//----- nvinfo : EIATTR_FRAME_SIZE
	.align		4
.L_2:
        /*000c*/ 	.byte	0x04, 0x11
        /*000e*/ 	.short	(.L_4 - .L_3)
	.align		4
.L_3:
        /*0010*/ 	.word	index@(_Z14checkDimensionv)
        /*0014*/ 	.word	0x00000030


	//----- nvinfo : EIATTR_MIN_STACK_SIZE
	.align		4
.L_4:
        /*0018*/ 	.byte	0x04, 0x12
        /*001a*/ 	.short	(.L_6 - .L_5)
	.align		4
.L_5:
        /*001c*/ 	.word	index@(_Z14checkDimensionv)
        /*0020*/ 	.word	0x00000030
.L_6:


//--------------------- .nv.compat                --------------------------
	.section	.nv.compat,"",@"SHT_CUDA_COMPAT_INFO"
	.align	4
        /*0000*/ 	.byte	0x02, 0x09, 0x00, 0x00, 0x02, 0x02, 0x01, 0x00, 0x02, 0x05, 0x05, 0x00, 0x03, 0x07, 0x01, 0x01
        /*0010*/ 	.byte	0x02, 0x03, 0x00, 0x00, 0x02, 0x06, 0x01, 0x00, 0x04, 0x0b, 0x08, 0x00, 0x09, 0x00, 0x00, 0x00
        /*0020*/ 	.byte	0x00, 0x00, 0x00, 0x00


//--------------------- .nv.info._Z14checkDimensionv --------------------------
	.section	.nv.info._Z14checkDimensionv,"",@"SHT_CUDA_INFO"
	.sectionflags	@""
	.align	4


	//----- nvinfo : EIATTR_CUDA_API_VERSION
	.align		4
        /*0000*/ 	.byte	0x04, 0x37
        /*0002*/ 	.short	(.L_8 - .L_7)
.L_7:
        /*0004*/ 	.word	0x00000082


	//----- nvinfo : EIATTR_SPARSE_MMA_MASK
	.align		4
.L_8:
        /*0008*/ 	.byte	0x03, 0x50
        /*000a*/ 	.short	0x0000


	//----- nvinfo : EIATTR_MAXREG_COUNT
	.align		4
        /*000c*/ 	.byte	0x03, 0x1b
        /*000e*/ 	.short	0x00ff


	//----- nvinfo : EIATTR_EXTERNS
	.align		4
        /*0010*/ 	.byte	0x04, 0x0f
        /*0012*/ 	.short	(.L_10 - .L_9)


	//   ....[0]....
	.align		4
.L_9:
        /*0014*/ 	.word	index@(vprintf)


	//----- nvinfo : EIATTR_MERCURY_ISA_VERSION
	.align		4
.L_10:
        /*0018*/ 	.byte	0x03, 0x5f
        /*001a*/ 	.short	0x0101


	//----- nvinfo : EIATTR_VRC_CTA_INIT_COUNT
	.align		4
        /*001c*/ 	.byte	0x02, 0x4a
	.zero		1
	.zero		1


	//----- nvinfo : EIATTR_SYSCALL_OFFSETS
	.align		4
        /*0020*/ 	.byte	0x04, 0x46
        /*0022*/ 	.short	(.L_12 - .L_11)


	//   ....[0]....
.L_11:
        /*0024*/ 	.word	0x000001b0


	//----- nvinfo : EIATTR_EXIT_INSTR_OFFSETS
	.align		4
.L_12:
        /*0028*/ 	.byte	0x04, 0x1c
        /*002a*/ 	.short	(.L_14 - .L_13)


	//   ....[0]....
.L_13:
        /*002c*/ 	.word	0x000001c0


	//----- nvinfo : EIATTR_SW_WAR
	.align		4
.L_14:
        /*0030*/ 	.byte	0x04, 0x36
        /*0032*/ 	.short	(.L_16 - .L_15)
.L_15:
        /*0034*/ 	.word	0x00000008
.L_16:


//--------------------- .nv.callgraph             --------------------------
	.section	.nv.callgraph,"",@"SHT_CUDA_CALLGRAPH"
	.align	4
	.sectionentsize	8
	.align		4
        /*0000*/ 	.word	0x00000000
	.align		4
        /*0004*/ 	.word	0xffffffff
	.align		4
        /*0008*/ 	.word	index@(_Z14checkDimensionv)
	.align		4
        /*000c*/ 	.word	index@(vprintf)
	.align		4
        /*0010*/ 	.word	0x00000000
	.align		4
        /*0014*/ 	.word	0xfffffffe
	.align		4
        /*0018*/ 	.word	0x00000000
	.align		4
        /*001c*/ 	.word	0xfffffffd
	.align		4
        /*0020*/ 	.word	0x00000000
	.align		4
        /*0024*/ 	.word	0xfffffffc


//--------------------- .nv.constant4             --------------------------
	.section	.nv.constant4,"a",@progbits
	.align	8
	.align		8
.nv.constant4:
        /*0000*/ 	.dword	vprintf
	.align		8
        /*0008*/ 	.dword	$str


//--------------------- .text._Z14checkDimensionv --------------------------
	.section	.text._Z14checkDimensionv,"ax",@progbits
	.align	128
        .global         _Z14checkDimensionv
        .type           _Z14checkDimensionv,@function
        .size           _Z14checkDimensionv,(.L_x_2 - _Z14checkDimensionv)
        .other          _Z14checkDimensionv,@"STO_CUDA_ENTRY STV_DEFAULT"
_Z14checkDimensionv:
.text._Z14checkDimensionv:
[----:B------:R-:W0:Y:S01]  /*0000*/  LDC R1, c[0x0][0x37c] ;  /* 0x0000df00ff017b82 */ /* 0x000e220000000800 */
[----:B------:R-:W1:Y:S01]  /*0010*/  S2R R8, SR_TID.X ;  /* 0x0000000000087919 */ /* 0x000e620000002100 */
[----:B------:R-:W2:Y:S06]  /*0020*/  LDCU UR5, c[0x0][0x2fc] ;  /* 0x00005f80ff0577ac */ /* 0x000eac0008000800 */
[----:B------:R-:W3:Y:S01]  /*0030*/  LDC R14, c[0x0][0x360] ;  /* 0x0000d800ff0e7b82 */ /* 0x000ee20000000800 */
[----:B0-----:R-:W-:Y:S01]  /*0040*/  VIADD R1, R1, 0xffffffd0 ;  /* 0xffffffd001017836 */ /* 0x001fe20000000000 */
[----:B------:R-:W1:Y:S01]  /*0050*/  S2R R9, SR_TID.Y ;  /* 0x0000000000097919 */ /* 0x000e620000002200 */
[----:B------:R-:W-:Y:S01]  /*0060*/  MOV R0, 0x0 ;  /* 0x0000000000007802 */ /* 0x000fe20000000f00 */
[----:B------:R-:W0:Y:S01]  /*0070*/  LDCU UR4, c[0x0][0x2f8] ;  /* 0x00005f00ff0477ac */ /* 0x000e220008000800 */
[----:B------:R-:W1:Y:S03]  /*0080*/  S2R R10, SR_TID.Z ;  /* 0x00000000000a7919 */ /* 0x000e660000002300 */
[----:B------:R-:W3:Y:S01]  /*0090*/  LDC R15, c[0x0][0x364] ;  /* 0x0000d900ff0f7b82 */ /* 0x000ee20000000800 */
[----:B------:R-:W4:Y:S01]  /*00a0*/  LDCU.64 UR6, c[0x4][0x8] ;  /* 0x01000100ff0677ac */ /* 0x000f220008000a00 */
[----:B------:R-:W1:Y:S01]  /*00b0*/  S2R R11, SR_CTAID.X ;  /* 0x00000000000b7919 */ /* 0x000e620000002500 */
[----:B------:R-:W3:Y:S05]  /*00c0*/  S2R R12, SR_CTAID.Y ;  /* 0x00000000000c7919 */ /* 0x000eea0000002600 */
[----:B------:R-:W5:Y:S01]  /*00d0*/  LDC R16, c[0x0][0x368] ;  /* 0x0000da00ff107b82 */ /* 0x000f620000000800 */
[----:B------:R-:W3:Y:S01]  /*00e0*/  S2R R13, SR_CTAID.Z ;  /* 0x00000000000d7919 */ /* 0x000ee20000002700 */
[----:B0-----:R-:W-:-:S06]  /*00f0*/  IADD3 R6, P0, PT, R1, UR4, RZ ;  /* 0x0000000401067c10 */ /* 0x001fcc000ff1e0ff */
[----:B------:R-:W5:Y:S01]  /*0100*/  LDC R17, c[0x0][0x370] ;  /* 0x0000dc00ff117b82 */ /* 0x000f620000000800 */
[----:B----4-:R-:W-:Y:S01]  /*0110*/  IMAD.U32 R4, RZ, RZ, UR6 ;  /* 0x00000006ff047e24 */ /* 0x010fe2000f8e00ff */
[----:B------:R-:W-:Y:S01]  /*0120*/  MOV R5, UR7 ;  /* 0x0000000700057c02 */ /* 0x000fe20008000f00 */
[----:B--2---:R-:W-:-:S05]  /*0130*/  IMAD.X R7, RZ, RZ, UR5, P0 ;  /* 0x00000005ff077e24 */ /* 0x004fca00080e06ff */
[----:B------:R-:W5:Y:S08]  /*0140*/  LDC R18, c[0x0][0x374] ;  /* 0x0000dd00ff127b82 */ /* 0x000f700000000800 */
[----:B------:R-:W5:Y:S01]  /*0150*/  LDC R19, c[0x0][0x378] ;  /* 0x0000de00ff137b82 */ /* 0x000f620000000800 */
[----:B-1----:R0:W-:Y:S07]  /*0160*/  STL.128 [R1], R8 ;  /* 0x0000000801007387 */ /* 0x0021ee0000100c00 */
[----:B------:R0:W1:Y:S01]  /*0170*/  LDC.64 R2, c[0x4][R0] ;  /* 0x0100000000027b82 */ /* 0x0000620000000a00 */
[----:B---3--:R0:W-:Y:S04]  /*0180*/  STL.128 [R1+0x10], R12 ;  /* 0x0000100c01007387 */ /* 0x0081e80000100c00 */
[----:B-----5:R0:W-:Y:S02]  /*0190*/  STL.128 [R1+0x20], R16 ;  /* 0x0000201001007387 */ /* 0x0201e40000100c00 */
[----:B------:R-:W-:-:S07]  /*01a0*/  LEPC R20, `(.L_x_0) ;  /* 0x000000001014794e */ /* 0x000fce0000000000 */
[----:B01----:R-:W-:Y:S05]  /*01b0*/  CALL.ABS.NOINC R2 ;  /* 0x0000000002007343 */ /* 0x003fea0003c00000 */
.L_x_0:
[----:B------:R-:W-:Y:S05]  /*01c0*/  EXIT ;  /* 0x000000000000794d */ /* 0x000fea0003800000 */
.L_x_1:
[----:B------:R-:W-:-:S00]  /*01d0*/  BRA `(.L_x_1) ;  /* 0xfffffffc00fc7947 */ /* 0x000fc0000383ffff */
[----:B------:R-:W-:-:S00]  /*01e0*/  NOP ;  /* 0x0000000000007918 */ /* 0x000fc00000000000 */
        /* <DEDUP_REMOVED lines=9> */
.L_x_2:


//--------------------- .nv.global.init           --------------------------
	.section	.nv.global.init,"aw",@progbits
.nv.global.init:
	.type		$str,@object
	.size		$str,(.L_0 - $str)
$str:
        /*0000*/ 	.byte	0x74, 0x68, 0x72, 0x65, 0x61, 0x64, 0x49, 0x64, 0x78, 0x3a, 0x20, 0x28, 0x25, 0x64, 0x2c, 0x20
        /*0010*/ 	.byte	0x25, 0x64, 0x2c, 0x20, 0x25, 0x64, 0x29, 0x2c, 0x20, 0x62, 0x6c, 0x6f, 0x63, 0x6b, 0x49, 0x64
        /*0020*/ 	.byte	0x78, 0x3a, 0x20, 0x28, 0x25, 0x64, 0x2c, 0x20, 0x25, 0x64, 0x2c, 0x20, 0x25, 0x64, 0x29, 0x2c
        /*0030*/ 	.byte	0x20, 0x62, 0x6c, 0x6f, 0x63, 0x6b, 0x44, 0x69, 0x6d, 0x3a, 0x20, 0x28, 0x25, 0x64, 0x2c, 0x20
        /*0040*/ 	.byte	0x25, 0x64, 0x2c, 0x20, 0x25, 0x64, 0x29, 0x2c, 0x20, 0x67, 0x72, 0x69, 0x64, 0x44, 0x69, 0x6d
        /*0050*/ 	.byte	0x3a, 0x20, 0x28, 0x25, 0x64, 0x2c, 0x20, 0x25, 0x64, 0x2c, 0x20, 0x25, 0x64, 0x29, 0x0a, 0x00
.L_0:


//--------------------- .nv.shared.reserved.0     --------------------------
	.section	.nv.shared.reserved.0,"aw",@nobits
	.weak		__nv_reservedSMEM_offset_0_alias
	.size		__nv_reservedSMEM_offset_0_alias, 0, 64
	.other		__nv_reservedSMEM_offset_0_alias,@"STO_CUDA_RESERVED_SHARED STV_DEFAULT"
__nv_reservedSMEM_offset_0_alias:
	.zero		0
	.zero		64


//--------------------- .nv.constant0._Z14checkDimensionv --------------------------
	.section	.nv.constant0._Z14checkDimensionv,"a",@progbits
	.sectionflags	@""
	.align	4
.nv.constant0._Z14checkDimensionv:
	.zero		896


//--------------------- SYMBOLS --------------------------

	.type		.nv.reservedSmem.offset0,@object
	.size		.nv.reservedSmem.offset0,0x4
	.type		vprintf,@function
